//
// Generated by NVIDIA NVVM Compiler
//
// Compiler Build ID: CL-36424714
// Cuda compilation tools, release 13.0, V13.0.88
// Based on NVVM 20.0.0
//

.version 9.0
.target sm_100
.address_size 64

	// .globl	_Z11compute_rmsPKfPfmm
.extern .shared .align 16 .b8 sdata[];

.visible .entry _Z11compute_rmsPKfPfmm(
	.param .u64 .ptr .align 1 _Z11compute_rmsPKfPfmm_param_0,
	.param .u64 .ptr .align 1 _Z11compute_rmsPKfPfmm_param_1,
	.param .u64 _Z11compute_rmsPKfPfmm_param_2,
	.param .u64 _Z11compute_rmsPKfPfmm_param_3
)
{
	.reg .pred 	%p<7>;
	.reg .b32 	%r<16>;
	.reg .b32 	%f<17>;
	.reg .b64 	%rd<18>;

	ld.param.u64 	%rd8, [_Z11compute_rmsPKfPfmm_param_0];
	ld.param.u64 	%rd9, [_Z11compute_rmsPKfPfmm_param_1];
	ld.param.u64 	%rd10, [_Z11compute_rmsPKfPfmm_param_3];
	mov.u32 	%r5, %ctaid.x;
	cvt.u64.u32 	%rd1, %r5;
	mov.u32 	%r6, %tid.x;
	cvt.u64.u32 	%rd2, %r6;
	setp.le.u64 	%p1, %rd10, %rd2;
	mov.f32 	%f16, 0f00000000;
	@%p1 bra 	$L__BB0_3;
	mov.u32 	%r7, %ntid.x;
	cvt.u64.u32 	%rd3, %r7;
	mul.lo.s64 	%rd4, %rd10, %rd1;
	cvta.to.global.u64 	%rd5, %rd8;
	mov.f32 	%f16, 0f00000000;
	mov.u64 	%rd17, %rd2;
$L__BB0_2:
	add.s64 	%rd11, %rd17, %rd4;
	shl.b64 	%rd12, %rd11, 2;
	add.s64 	%rd13, %rd5, %rd12;
	ld.global.f32 	%f6, [%rd13];
	fma.rn.f32 	%f16, %f6, %f6, %f16;
	add.s64 	%rd17, %rd17, %rd3;
	setp.lt.u64 	%p2, %rd17, %rd10;
	@%p2 bra 	$L__BB0_2;
$L__BB0_3:
	cvt.u32.u64 	%r8, %rd2;
	shl.b32 	%r9, %r8, 2;
	mov.u32 	%r10, sdata;
	add.s32 	%r1, %r10, %r9;
	st.shared.f32 	[%r1], %f16;
	bar.sync 	0;
	mov.u32 	%r15, %ntid.x;
	setp.lt.u32 	%p3, %r15, 2;
	@%p3 bra 	$L__BB0_7;
$L__BB0_4:
	shr.u32 	%r4, %r15, 1;
	setp.ge.u32 	%p4, %r8, %r4;
	@%p4 bra 	$L__BB0_6;
	shl.b32 	%r12, %r4, 2;
	add.s32 	%r13, %r1, %r12;
	ld.shared.f32 	%f7, [%r13];
	ld.shared.f32 	%f8, [%r1];
	add.f32 	%f9, %f7, %f8;
	st.shared.f32 	[%r1], %f9;
$L__BB0_6:
	bar.sync 	0;
	setp.gt.u32 	%p5, %r15, 3;
	mov.u32 	%r15, %r4;
	@%p5 bra 	$L__BB0_4;
$L__BB0_7:
	setp.ne.s32 	%p6, %r8, 0;
	@%p6 bra 	$L__BB0_9;
	ld.shared.f32 	%f10, [sdata];
	cvt.rn.f32.u64 	%f11, %rd10;
	div.rn.f32 	%f12, %f10, %f11;
	add.f32 	%f13, %f12, 0f3727C5AC;
	sqrt.rn.f32 	%f14, %f13;
	cvta.to.global.u64 	%rd14, %rd9;
	shl.b64 	%rd15, %rd1, 2;
	add.s64 	%rd16, %rd14, %rd15;
	st.global.f32 	[%rd16], %f14;
$L__BB0_9:
	ret;

}
	// .globl	_Z13normalize_rmsPKfPfS0_mm
.visible .entry _Z13normalize_rmsPKfPfS0_mm(
	.param .u64 .ptr .align 1 _Z13normalize_rmsPKfPfS0_mm_param_0,
	.param .u64 .ptr .align 1 _Z13normalize_rmsPKfPfS0_mm_param_1,
	.param .u64 .ptr .align 1 _Z13normalize_rmsPKfPfS0_mm_param_2,
	.param .u64 _Z13normalize_rmsPKfPfS0_mm_param_3,
	.param .u64 _Z13normalize_rmsPKfPfS0_mm_param_4
)
{
	.reg .pred 	%p<3>;
	.reg .b32 	%r<4>;
	.reg .b32 	%f<4>;
	.reg .b64 	%rd<21>;

	ld.param.u64 	%rd9, [_Z13normalize_rmsPKfPfS0_mm_param_0];
	ld.param.u64 	%rd10, [_Z13normalize_rmsPKfPfS0_mm_param_1];
	ld.param.u64 	%rd12, [_Z13normalize_rmsPKfPfS0_mm_param_2];
	ld.param.u64 	%rd11, [_Z13normalize_rmsPKfPfS0_mm_param_4];
	cvta.to.global.u64 	%rd13, %rd12;
	mov.u32 	%r1, %ctaid.x;
	cvt.u64.u32 	%rd1, %r1;
	mov.u32 	%r2, %tid.x;
	cvt.u64.u32 	%rd20, %r2;
	mul.wide.u32 	%rd14, %r1, 4;
	add.s64 	%rd15, %rd13, %rd14;
	ld.global.f32 	%f1, [%rd15];
	setp.le.u64 	%p1, %rd11, %rd20;
	@%p1 bra 	$L__BB1_3;
	mov.u32 	%r3, %ntid.x;
	cvt.u64.u32 	%rd3, %r3;
	mul.lo.s64 	%rd4, %rd11, %rd1;
	cvta.to.global.u64 	%rd5, %rd9;
	cvta.to.global.u64 	%rd6, %rd10;
$L__BB1_2:
	add.s64 	%rd16, %rd20, %rd4;
	shl.b64 	%rd17, %rd16, 2;
	add.s64 	%rd18, %rd5, %rd17;
	ld.global.f32 	%f2, [%rd18];
	div.rn.f32 	%f3, %f2, %f1;
	add.s64 	%rd19, %rd6, %rd17;
	st.global.f32 	[%rd19], %f3;
	add.s64 	%rd20, %rd20, %rd3;
	setp.lt.u64 	%p2, %rd20, %rd11;
	@%p2 bra 	$L__BB1_2;
$L__BB1_3:
	ret;

}


// ===== COMPILED SASS (sm_100) =====

	.target	sm_100

	.elftype	@"ET_EXEC"


//--------------------- .note.nv.tkinfo           --------------------------
	.section	.note.nv.tkinfo,"",@"SHT_NOTE"
	.sectionflags	@"SHF_NOTE_NV_TKINFO"
	.tkinfo
        /*0018*/ 	.word	0x00000002
        /*0030*/ 	.string	""
        /*0030*/ 	.string	"ptxas"
        /*0030*/ 	.string	"Cuda compilation tools, release 13.0, V13.0.88"
        /*0030*/ 	.string	"Build cuda_13.0.r13.0/compiler.36424714_0"
        /*0030*/ 	.string	"-arch sm_100 -m 64 "



//--------------------- .note.nv.cuinfo           --------------------------
	.section	.note.nv.cuinfo,"",@"SHT_NOTE"
	.sectionflags	@"SHF_NOTE_NV_CUINFO"
        /*0018*/ 	.short	0x0002
        /*001a*/ 	.short	0x0064
        /*001c*/ 	.short	0x0082
	.zero		2


//--------------------- .nv.info                  --------------------------
	.section	.nv.info,"",@"SHT_CUDA_INFO"
	.align	4


	//----- nvinfo : EIATTR_REGCOUNT
	.align		4
        /*0000*/ 	.byte	0x04, 0x2f
        /*0002*/ 	.short	(.L_1 - .L_0)
	.align		4
.L_0:
        /*0004*/ 	.word	index@(_Z11compute_rmsPKfPfmm)
        /*0008*/ 	.word	0x0000000e


	//----- nvinfo : EIATTR_FRAME_SIZE
	.align		4
.L_1:
        /*000c*/ 	.byte	0x04, 0x11
        /*000e*/ 	.short	(.L_3 - .L_2)
	.align		4
.L_2:
        /*0010*/ 	.word	index@($__internal_2_$__cuda_sm3x_div_rn_noftz_f32_slowpath)
        /*0014*/ 	.word	0x00000000


	//----- nvinfo : EIATTR_FRAME_SIZE
	.align		4
.L_3:
        /*0018*/ 	.byte	0x04, 0x11
        /*001a*/ 	.short	(.L_5 - .L_4)
	.align		4
.L_4:
        /*001c*/ 	.word	index@($__internal_1_$__cuda_sm20_sqrt_rn_f32_slowpath)
        /*0020*/ 	.word	0x00000000


	//----- nvinfo : EIATTR_FRAME_SIZE
	.align		4
.L_5:
        /*0024*/ 	.byte	0x04, 0x11
        /*0026*/ 	.short	(.L_7 - .L_6)
	.align		4
.L_6:
        /*0028*/ 	.word	index@(_Z11compute_rmsPKfPfmm)
        /*002c*/ 	.word	0x00000000


	//----- nvinfo : EIATTR_REGCOUNT
	.align		4
.L_7:
        /*0030*/ 	.byte	0x04, 0x2f
        /*0032*/ 	.short	(.L_9 - .L_8)
	.align		4
.L_8:
        /*0034*/ 	.word	index@(_Z13normalize_rmsPKfPfS0_mm)
        /*0038*/ 	.word	0x00000014


	//----- nvinfo : EIATTR_FRAME_SIZE
	.align		4
.L_9:
        /*003c*/ 	.byte	0x04, 0x11
        /*003e*/ 	.short	(.L_11 - .L_10)
	.align		4
.L_10:
        /*0040*/ 	.word	index@($__internal_0_$__cuda_sm3x_div_rn_noftz_f32_slowpath)
        /*0044*/ 	.word	0x00000000


	//----- nvinfo : EIATTR_FRAME_SIZE
	.align		4
.L_11:
        /*0048*/ 	.byte	0x04, 0x11
        /*004a*/ 	.short	(.L_13 - .L_12)
	.align		4
.L_12:
        /*004c*/ 	.word	index@(_Z13normalize_rmsPKfPfS0_mm)
        /*0050*/ 	.word	0x00000000


	//----- nvinfo : EIATTR_MIN_STACK_SIZE
	.align		4
.L_13:
        /*0054*/ 	.byte	0x04, 0x12
        /*0056*/ 	.short	(.L_15 - .L_14)
	.align		4
.L_14:
        /*0058*/ 	.word	index@(_Z13normalize_rmsPKfPfS0_mm)
        /*005c*/ 	.word	0x00000000


	//----- nvinfo : EIATTR_MIN_STACK_SIZE
	.align		4
.L_15:
        /*0060*/ 	.byte	0x04, 0x12
        /*0062*/ 	.short	(.L_17 - .L_16)
	.align		4
.L_16:
        /*0064*/ 	.word	index@(_Z11compute_rmsPKfPfmm)
        /*0068*/ 	.word	0x00000000
.L_17:


//--------------------- .nv.compat                --------------------------
	.section	.nv.compat,"",@"SHT_CUDA_COMPAT_INFO"
	.align	4
        /*0000*/ 	.byte	0x02, 0x09, 0x00, 0x00, 0x02, 0x02, 0x01, 0x00, 0x02, 0x05, 0x05, 0x00, 0x03, 0x07, 0x01, 0x01
        /*0010*/ 	.byte	0x02, 0x03, 0x00, 0x00, 0x02, 0x06, 0x01, 0x00, 0x04, 0x0b, 0x08, 0x00, 0x01, 0x00, 0x00, 0x00
        /*0020*/ 	.byte	0x00, 0x00, 0x00, 0x00


//--------------------- .nv.info._Z13normalize_rmsPKfPfS0_mm --------------------------
	.section	.nv.info._Z13normalize_rmsPKfPfS0_mm,"",@"SHT_CUDA_INFO"
	.sectionflags	@""
	.align	4


	//----- nvinfo : EIATTR_CUDA_API_VERSION
	.align		4
        /*0000*/ 	.byte	0x04, 0x37
        /*0002*/ 	.short	(.L_19 - .L_18)
.L_18:
        /*0004*/ 	.word	0x00000082


	//----- nvinfo : EIATTR_KPARAM_INFO
	.align		4
.L_19:
        /*0008*/ 	.byte	0x04, 0x17
        /*000a*/ 	.short	(.L_21 - .L_20)
.L_20:
        /*000c*/ 	.word	0x00000000
        /*0010*/ 	.short	0x0004
        /*0012*/ 	.short	0x0020
        /*0014*/ 	.byte	0x00, 0xf0, 0x21, 0x00


	//----- nvinfo : EIATTR_KPARAM_INFO
	.align		4
.L_21:
        /*0018*/ 	.byte	0x04, 0x17
        /*001a*/ 	.short	(.L_23 - .L_22)
.L_22:
        /*001c*/ 	.word	0x00000000
        /*0020*/ 	.short	0x0003
        /*0022*/ 	.short	0x0018
        /*0024*/ 	.byte	0x00, 0xf0, 0x21, 0x00


	//----- nvinfo : EIATTR_KPARAM_INFO
	.align		4
.L_23:
        /*0028*/ 	.byte	0x04, 0x17
        /*002a*/ 	.short	(.L_25 - .L_24)
.L_24:
        /*002c*/ 	.word	0x00000000
        /*0030*/ 	.short	0x0002
        /*0032*/ 	.short	0x0010
        /*0034*/ 	.byte	0x00, 0xf5, 0x21, 0x00


	//----- nvinfo : EIATTR_KPARAM_INFO
	.align		4
.L_25:
        /*0038*/ 	.byte	0x04, 0x17
        /*003a*/ 	.short	(.L_27 - .L_26)
.L_26:
        /*003c*/ 	.word	0x00000000
        /*0040*/ 	.short	0x0001
        /*0042*/ 	.short	0x0008
        /*0044*/ 	.byte	0x00, 0xf5, 0x21, 0x00


	//----- nvinfo : EIATTR_KPARAM_INFO
	.align		4
.L_27:
        /*0048*/ 	.byte	0x04, 0x17
        /*004a*/ 	.short	(.L_29 - .L_28)
.L_28:
        /*004c*/ 	.word	0x00000000
        /*0050*/ 	.short	0x0000
        /*0052*/ 	.short	0x0000
        /*0054*/ 	.byte	0x00, 0xf5, 0x21, 0x00


	//----- nvinfo : EIATTR_SPARSE_MMA_MASK
	.align		4
.L_29:
        /*0058*/ 	.byte	0x03, 0x50
        /*005a*/ 	.short	0x0000


	//----- nvinfo : EIATTR_MAXREG_COUNT
	.align		4
        /*005c*/ 	.byte	0x03, 0x1b
        /*005e*/ 	.short	0x00ff


	//----- nvinfo : EIATTR_MERCURY_ISA_VERSION
	.align		4
        /*0060*/ 	.byte	0x03, 0x5f
        /*0062*/ 	.short	0x0101


	//----- nvinfo : EIATTR_VRC_CTA_INIT_COUNT
	.align		4
        /*0064*/ 	.byte	0x02, 0x4a
	.zero		1
	.zero		1


	//----- nvinfo : EIATTR_EXIT_INSTR_OFFSETS
	.align		4
        /*0068*/ 	.byte	0x04, 0x1c
        /*006a*/ 	.short	(.L_31 - .L_30)


	//   ....[0]....
.L_30:
        /*006c*/ 	.word	0x00000050


	//   ....[1]....
        /*0070*/ 	.word	0x000002c0


	//----- nvinfo : EIATTR_CRS_STACK_SIZE
	.align		4
.L_31:
        /*0074*/ 	.byte	0x04, 0x1e
        /*0076*/ 	.short	(.L_33 - .L_32)
.L_32:
        /*0078*/ 	.word	0x00000000


	//----- nvinfo : EIATTR_CBANK_PARAM_SIZE
	.align		4
.L_33:
        /*007c*/ 	.byte	0x03, 0x19
        /*007e*/ 	.short	0x0028


	//----- nvinfo : EIATTR_PARAM_CBANK
	.align		4
        /*0080*/ 	.byte	0x04, 0x0a
        /*0082*/ 	.short	(.L_35 - .L_34)
	.align		4
.L_34:
        /*0084*/ 	.word	index@(.nv.constant0._Z13normalize_rmsPKfPfS0_mm)
        /*0088*/ 	.short	0x0380
        /*008a*/ 	.short	0x0028


	//----- nvinfo : EIATTR_SW_WAR
	.align		4
.L_35:
        /*008c*/ 	.byte	0x04, 0x36
        /*008e*/ 	.short	(.L_37 - .L_36)
.L_36:
        /*0090*/ 	.word	0x00000008
.L_37:


//--------------------- .nv.info._Z11compute_rmsPKfPfmm --------------------------
	.section	.nv.info._Z11compute_rmsPKfPfmm,"",@"SHT_CUDA_INFO"
	.sectionflags	@""
	.align	4


	//----- nvinfo : EIATTR_CUDA_API_VERSION
	.align		4
        /*0000*/ 	.byte	0x04, 0x37
        /*0002*/ 	.short	(.L_39 - .L_38)
.L_38:
        /*0004*/ 	.word	0x00000082


	//----- nvinfo : EIATTR_KPARAM_INFO
	.align		4
.L_39:
        /*0008*/ 	.byte	0x04, 0x17
        /*000a*/ 	.short	(.L_41 - .L_40)
.L_40:
        /*000c*/ 	.word	0x00000000
        /*0010*/ 	.short	0x0003
        /*0012*/ 	.short	0x0018
        /*0014*/ 	.byte	0x00, 0xf0, 0x21, 0x00


	//----- nvinfo : EIATTR_KPARAM_INFO
	.align		4
.L_41:
        /*0018*/ 	.byte	0x04, 0x17
        /*001a*/ 	.short	(.L_43 - .L_42)
.L_42:
        /*001c*/ 	.word	0x00000000
        /*0020*/ 	.short	0x0002
        /*0022*/ 	.short	0x0010
        /*0024*/ 	.byte	0x00, 0xf0, 0x21, 0x00


	//----- nvinfo : EIATTR_KPARAM_INFO
	.align		4
.L_43:
        /*0028*/ 	.byte	0x04, 0x17
        /*002a*/ 	.short	(.L_45 - .L_44)
.L_44:
        /*002c*/ 	.word	0x00000000
        /*0030*/ 	.short	0x0001
        /*0032*/ 	.short	0x0008
        /*0034*/ 	.byte	0x00, 0xf5, 0x21, 0x00


	//----- nvinfo : EIATTR_KPARAM_INFO
	.align		4
.L_45:
        /*0038*/ 	.byte	0x04, 0x17
        /*003a*/ 	.short	(.L_47 - .L_46)
.L_46:
        /*003c*/ 	.word	0x00000000
        /*0040*/ 	.short	0x0000
        /*0042*/ 	.short	0x0000
        /*0044*/ 	.byte	0x00, 0xf5, 0x21, 0x00


	//----- nvinfo : EIATTR_SPARSE_MMA_MASK
	.align		4
.L_47:
        /*0048*/ 	.byte	0x03, 0x50
        /*004a*/ 	.short	0x0000


	//----- nvinfo : EIATTR_MAXREG_COUNT
	.align		4
        /*004c*/ 	.byte	0x03, 0x1b
        /*004e*/ 	.short	0x00ff


	//----- nvinfo : EIATTR_NUM_BARRIERS
	.align		4
        /*0050*/ 	.byte	0x02, 0x4c
        /*0052*/ 	.byte	0x01
	.zero		1


	//----- nvinfo : EIATTR_MERCURY_ISA_VERSION
	.align		4
        /*0054*/ 	.byte	0x03, 0x5f
        /*0056*/ 	.short	0x0101


	//----- nvinfo : EIATTR_VRC_CTA_INIT_COUNT
	.align		4
        /*0058*/ 	.byte	0x02, 0x4a
	.zero		1
	.zero		1


	//----- nvinfo : EIATTR_EXIT_INSTR_OFFSETS
	.align		4
        /*005c*/ 	.byte	0x04, 0x1c
        /*005e*/ 	.short	(.L_49 - .L_48)


	//   ....[0]....
.L_48:
        /*0060*/ 	.word	0x00000330


	//   ....[1]....
        /*0064*/ 	.word	0x00000570


	//----- nvinfo : EIATTR_CRS_STACK_SIZE
	.align		4
.L_49:
        /*0068*/ 	.byte	0x04, 0x1e
        /*006a*/ 	.short	(.L_51 - .L_50)
.L_50:
        /*006c*/ 	.word	0x00000000


	//----- nvinfo : EIATTR_CBANK_PARAM_SIZE
	.align		4
.L_51:
        /*0070*/ 	.byte	0x03, 0x19
        /*0072*/ 	.short	0x0020


	//----- nvinfo : EIATTR_PARAM_CBANK
	.align		4
        /*0074*/ 	.byte	0x04, 0x0a
        /*0076*/ 	.short	(.L_53 - .L_52)
	.align		4
.L_52:
        /*0078*/ 	.word	index@(.nv.constant0._Z11compute_rmsPKfPfmm)
        /*007c*/ 	.short	0x0380
        /*007e*/ 	.short	0x0020


	//----- nvinfo : EIATTR_SW_WAR
	.align		4
.L_53:
        /*0080*/ 	.byte	0x04, 0x36
        /*0082*/ 	.short	(.L_55 - .L_54)
.L_54:
        /*0084*/ 	.word	0x00000008
.L_55:


//--------------------- .nv.callgraph             --------------------------
	.section	.nv.callgraph,"",@"SHT_CUDA_CALLGRAPH"
	.align	4
	.sectionentsize	8
	.align		4
        /*0000*/ 	.word	0x00000000
	.align		4
        /*0004*/ 	.word	0xffffffff
	.align		4
        /*0008*/ 	.word	0x00000000
	.align		4
        /*000c*/ 	.word	0xfffffffe
	.align		4
        /*0010*/ 	.word	0x00000000
	.align		4
        /*0014*/ 	.word	0xfffffffd
	.align		4
        /*0018*/ 	.word	0x00000000
	.align		4
        /*001c*/ 	.word	0xfffffffc


//--------------------- .text._Z13normalize_rmsPKfPfS0_mm --------------------------
	.section	.text._Z13normalize_rmsPKfPfS0_mm,"ax",@progbits
	.align	128
        .global         _Z13normalize_rmsPKfPfS0_mm
        .type           _Z13normalize_rmsPKfPfS0_mm,@function
        .size           _Z13normalize_rmsPKfPfS0_mm,(.L_x_33 - _Z13normalize_rmsPKfPfS0_mm)
        .other          _Z13normalize_rmsPKfPfS0_mm,@"STO_CUDA_ENTRY STV_DEFAULT"
_Z13normalize_rmsPKfPfS0_mm:
.text._Z13normalize_rmsPKfPfS0_mm:
[----:B------:R-:W-:Y:S01]  /*0000*/  LDC R1, c[0x0][0x37c] ;  /* 0x0000df00ff017b82 */ /* 0x000fe20000000800 */
[----:B------:R-:W0:Y:S01]  /*0010*/  S2R R4, SR_TID.X ;  /* 0x0000000000047919 */ /* 0x000e220000002100 */
[----:B------:R-:W0:Y:S02]  /*0020*/  LDCU.64 UR4, c[0x0][0x3a0] ;  /* 0x00007400ff0477ac */ /* 0x000e240008000a00 */
[----:B0-----:R-:W-:-:S04]  /*0030*/  ISETP.GE.U32.AND P0, PT, R4, UR4, PT ;  /* 0x0000000404007c0c */ /* 0x001fc8000bf06070 */
[----:B------:R-:W-:-:S13]  /*0040*/  ISETP.GE.U32.AND.EX P0, PT, RZ, UR5, PT, P0 ;  /* 0x00000005ff007c0c */ /* 0x000fda000bf06100 */
[----:B------:R-:W-:Y:S05]  /*0050*/  @P0 EXIT ;  /* 0x000000000000094d */ /* 0x000fea0003800000 */
[----:B------:R-:W0:Y:S01]  /*0060*/  S2R R2, SR_CTAID.X ;  /* 0x0000000000027919 */ /* 0x000e220000002500 */
[----:B------:R-:W0:Y:S01]  /*0070*/  LDC.64 R6, c[0x0][0x390] ;  /* 0x0000e400ff067b82 */ /* 0x000e220000000a00 */
[----:B------:R-:W1:Y:S01]  /*0080*/  LDCU.64 UR4, c[0x0][0x358] ;  /* 0x00006b00ff0477ac */ /* 0x000e620008000a00 */
[----:B------:R-:W2:Y:S01]  /*0090*/  LDCU UR6, c[0x0][0x360] ;  /* 0x00006c00ff0677ac */ /* 0x000ea20008000800 */
[----:B------:R-:W3:Y:S01]  /*00a0*/  LDCU.64 UR12, c[0x0][0x3a0] ;  /* 0x00007400ff0c77ac */ /* 0x000ee20008000a00 */
[----:B------:R-:W4:Y:S01]  /*00b0*/  LDCU.64 UR8, c[0x0][0x380] ;  /* 0x00007000ff0877ac */ /* 0x000f220008000a00 */
[----:B------:R-:W0:Y:S02]  /*00c0*/  LDCU.64 UR10, c[0x0][0x388] ;  /* 0x00007100ff0a77ac */ /* 0x000e240008000a00 */
[----:B0-----:R-:W-:-:S05]  /*00d0*/  IMAD.WIDE.U32 R6, R2, 0x4, R6 ;  /* 0x0000000402067825 */ /* 0x001fca00078e0006 */
[----:B-1----:R0:W5:Y:S01]  /*00e0*/  LDG.E R3, desc[UR4][R6.64] ;  /* 0x0000000406037981 */ /* 0x002162000c1e1900 */
[----:B--234-:R-:W-:-:S07]  /*00f0*/  IMAD.MOV.U32 R5, RZ, RZ, RZ ;  /* 0x000000ffff057224 */ /* 0x01cfce00078e00ff */
.L_x_2:
[----:B0-----:R-:W-:-:S04]  /*0100*/  IMAD.WIDE.U32 R6, R2, UR12, R4 ;  /* 0x0000000c02067c25 */ /* 0x001fc8000f8e0004 */
[----:B-1----:R-:W-:Y:S02]  /*0110*/  IMAD R9, R2, UR13, R7 ;  /* 0x0000000d02097c24 */ /* 0x002fe4000f8e0207 */
[----:B------:R-:W-:-:S03]  /*0120*/  IMAD.SHL.U32 R7, R6, 0x4, RZ ;  /* 0x0000000406077824 */ /* 0x000fc600078e00ff */
[----:B------:R-:W-:Y:S02]  /*0130*/  SHF.L.U64.HI R6, R6, 0x2, R9 ;  /* 0x0000000206067819 */ /* 0x000fe40000010209 */
[----:B------:R-:W-:-:S04]  /*0140*/  IADD3 R8, P0, PT, R7, UR8, RZ ;  /* 0x0000000807087c10 */ /* 0x000fc8000ff1e0ff */
[----:B------:R-:W-:-:S05]  /*0150*/  IADD3.X R9, PT, PT, R6, UR9, RZ, P0, !PT ;  /* 0x0000000906097c10 */ /* 0x000fca00087fe4ff */
[----:B------:R-:W2:Y:S01]  /*0160*/  LDG.E R0, desc[UR4][R8.64] ;  /* 0x0000000408007981 */ /* 0x000ea2000c1e1900 */
[----:B-----5:R-:W0:Y:S01]  /*0170*/  MUFU.RCP R10, R3 ;  /* 0x00000003000a7308 */ /* 0x020e220000001000 */
[----:B------:R-:W-:Y:S01]  /*0180*/  IADD3 R4, P0, PT, R4, UR6, RZ ;  /* 0x0000000604047c10 */ /* 0x000fe2000ff1e0ff */
[----:B------:R-:W-:Y:S04]  /*0190*/  BSSY.RECONVERGENT B0, `(.L_x_0) ;  /* 0x000000e000007945 */ /* 0x000fe80003800200 */
[----:B------:R-:W-:Y:S01]  /*01a0*/  IMAD.X R5, RZ, RZ, R5, P0 ;  /* 0x000000ffff057224 */ /* 0x000fe200000e0605 */
[----:B------:R-:W-:-:S04]  /*01b0*/  ISETP.GE.U32.AND P0, PT, R4, UR12, PT ;  /* 0x0000000c04007c0c */ /* 0x000fc8000bf06070 */
[----:B------:R-:W-:Y:S01]  /*01c0*/  ISETP.GE.U32.AND.EX P0, PT, R5, UR13, PT, P0 ;  /* 0x0000000d05007c0c */ /* 0x000fe2000bf06100 */
[----:B0-----:R-:W-:-:S04]  /*01d0*/  FFMA R11, -R3, R10, 1 ;  /* 0x3f800000030b7423 */ /* 0x001fc8000000010a */
[----:B------:R-:W-:Y:S01]  /*01e0*/  FFMA R11, R10, R11, R10 ;  /* 0x0000000b0a0b7223 */ /* 0x000fe2000000000a */
[----:B--2---:R-:W0:Y:S03]  /*01f0*/  FCHK P1, R0, R3 ;  /* 0x0000000300007302 */ /* 0x004e260000020000 */
[----:B------:R-:W-:-:S04]  /*0200*/  FFMA R10, R0, R11, RZ ;  /* 0x0000000b000a7223 */ /* 0x000fc800000000ff */
[----:B------:R-:W-:-:S04]  /*0210*/  FFMA R12, -R3, R10, R0 ;  /* 0x0000000a030c7223 */ /* 0x000fc80000000100 */
[----:B------:R-:W-:Y:S01]  /*0220*/  FFMA R11, R11, R12, R10 ;  /* 0x0000000c0b0b7223 */ /* 0x000fe2000000000a */
[----:B0-----:R-:W-:Y:S06]  /*0230*/  @!P1 BRA `(.L_x_1) ;  /* 0x00000000000c9947 */ /* 0x001fec0003800000 */
[----:B------:R-:W-:-:S07]  /*0240*/  MOV R8, 0x260 ;  /* 0x0000026000087802 */ /* 0x000fce0000000f00 */
[----:B------:R-:W-:Y:S05]  /*0250*/  CALL.REL.NOINC `($__internal_0_$__cuda_sm3x_div_rn_noftz_f32_slowpath) ;  /* 0x00000000001c7944 */ /* 0x000fea0003c00000 */
[----:B------:R-:W-:-:S07]  /*0260*/  IMAD.MOV.U32 R11, RZ, RZ, R0 ;  /* 0x000000ffff0b7224 */ /* 0x000fce00078e0000 */
.L_x_1:
[----:B------:R-:W-:Y:S05]  /*0270*/  BSYNC.RECONVERGENT B0 ;  /* 0x0000000000007941 */ /* 0x000fea0003800200 */
.L_x_0:
[----:B------:R-:W-:-:S04]  /*0280*/  IADD3 R8, P1, PT, R7, UR10, RZ ;  /* 0x0000000a07087c10 */ /* 0x000fc8000ff3e0ff */
[----:B------:R-:W-:-:S05]  /*0290*/  IADD3.X R9, PT, PT, R6, UR11, RZ, P1, !PT ;  /* 0x0000000b06097c10 */ /* 0x000fca0008ffe4ff */
[----:B------:R1:W-:Y:S01]  /*02a0*/  STG.E desc[UR4][R8.64], R11 ;  /* 0x0000000b08007986 */ /* 0x0003e2000c101904 */
[----:B------:R-:W-:Y:S05]  /*02b0*/  @!P0 BRA `(.L_x_2) ;  /* 0xfffffffc00908947 */ /* 0x000fea000383ffff */
[----:B------:R-:W-:Y:S05]  /*02c0*/  EXIT ;  /* 0x000000000000794d */ /* 0x000fea0003800000 */
        .weak           $__internal_0_$__cuda_sm3x_div_rn_noftz_f32_slowpath
        .type           $__internal_0_$__cuda_sm3x_div_rn_noftz_f32_slowpath,@function
        .size           $__internal_0_$__cuda_sm3x_div_rn_noftz_f32_slowpath,(.L_x_33 - $__internal_0_$__cuda_sm3x_div_rn_noftz_f32_slowpath)
$__internal_0_$__cuda_sm3x_div_rn_noftz_f32_slowpath:
[--C-:B------:R-:W-:Y:S01]  /*02d0*/  SHF.R.U32.HI R10, RZ, 0x17, R3.reuse ;  /* 0x00000017ff0a7819 */ /* 0x100fe20000011603 */
[----:B------:R-:W-:Y:S01]  /*02e0*/  BSSY.RECONVERGENT B1, `(.L_x_3) ;  /* 0x0000064000017945 */ /* 0x000fe20003800200 */
[--C-:B------:R-:W-:Y:S01]  /*02f0*/  SHF.R.U32.HI R9, RZ, 0x17, R0.reuse ;  /* 0x00000017ff097819 */ /* 0x100fe20000011600 */
[----:B------:R-:W-:Y:S01]  /*0300*/  IMAD.MOV.U32 R11, RZ, RZ, R0 ;  /* 0x000000ffff0b7224 */ /* 0x000fe200078e0000 */
[----:B------:R-:W-:Y:S01]  /*0310*/  LOP3.LUT R10, R10, 0xff, RZ, 0xc0, !PT ;  /* 0x000000ff0a0a7812 */ /* 0x000fe200078ec0ff */
[----:B------:R-:W-:Y:S01]  /*0320*/  IMAD.MOV.U32 R12, RZ, RZ, R3 ;  /* 0x000000ffff0c7224 */ /* 0x000fe200078e0003 */
[----:B------:R-:W-:-:S03]  /*0330*/  LOP3.LUT R16, R9, 0xff, RZ, 0xc0, !PT ;  /* 0x000000ff09107812 */ /* 0x000fc600078ec0ff */
[----:B------:R-:W-:Y:S02]  /*0340*/  VIADD R13, R10, 0xffffffff ;  /* 0xffffffff0a0d7836 */ /* 0x000fe40000000000 */
[----:B------:R-:W-:-:S03]  /*0350*/  VIADD R14, R16, 0xffffffff ;  /* 0xffffffff100e7836 */ /* 0x000fc60000000000 */
[----:B------:R-:W-:-:S04]  /*0360*/  ISETP.GT.U32.AND P1, PT, R13, 0xfd, PT ;  /* 0x000000fd0d00780c */ /* 0x000fc80003f24070 */
[----:B------:R-:W-:-:S13]  /*0370*/  ISETP.GT.U32.OR P1, PT, R14, 0xfd, P1 ;  /* 0x000000fd0e00780c */ /* 0x000fda0000f24470 */
[----:B------:R-:W-:Y:S01]  /*0380*/  @!P1 IMAD.MOV.U32 R9, RZ, RZ, RZ ;  /* 0x000000ffff099224 */ /* 0x000fe200078e00ff */
[----:B------:R-:W-:Y:S06]  /*0390*/  @!P1 BRA `(.L_x_4) ;  /* 0x00000000005c9947 */ /* 0x000fec0003800000 */
[----:B------:R-:W-:Y:S02]  /*03a0*/  FSETP.GTU.FTZ.AND P2, PT, |R3|, +INF , PT ;  /* 0x7f8000000300780b */ /* 0x000fe40003f5c200 */
[----:B------:R-:W-:-:S04]  /*03b0*/  FSETP.GTU.FTZ.AND P1, PT, |R0|, +INF , PT ;  /* 0x7f8000000000780b */ /* 0x000fc80003f3c200 */
[----:B------:R-:W-:-:S13]  /*03c0*/  PLOP3.LUT P1, PT, P1, P2, PT, 0xf8, 0x8f ;  /* 0x00000000008f781c */ /* 0x000fda0000f25f70 */
[----:B------:R-:W-:Y:S05]  /*03d0*/  @P1 BRA `(.L_x_5) ;  /* 0x00000004004c1947 */ /* 0x000fea0003800000 */
[----:B------:R-:W-:-:S13]  /*03e0*/  LOP3.LUT P1, RZ, R12, 0x7fffffff, R11, 0xc8, !PT ;  /* 0x7fffffff0cff7812 */ /* 0x000fda000782c80b */
[----:B------:R-:W-:Y:S05]  /*03f0*/  @!P1 BRA `(.L_x_6) ;  /* 0x00000004003c9947 */ /* 0x000fea0003800000 */
[C---:B------:R-:W-:Y:S02]  /*0400*/  FSETP.NEU.FTZ.AND P3, PT, |R0|.reuse, +INF , PT ;  /* 0x7f8000000000780b */ /* 0x040fe40003f7d200 */
[----:B------:R-:W-:Y:S02]  /*0410*/  FSETP.NEU.FTZ.AND P2, PT, |R3|, +INF , PT ;  /* 0x7f8000000300780b */ /* 0x000fe40003f5d200 */
[----:B------:R-:W-:-:S11]  /*0420*/  FSETP.NEU.FTZ.AND P1, PT, |R0|, +INF , PT ;  /* 0x7f8000000000780b */ /* 0x000fd60003f3d200 */
[----:B------:R-:W-:Y:S05]  /*0430*/  @!P2 BRA !P3, `(.L_x_6) ;  /* 0x00000004002ca947 */ /* 0x000fea0005800000 */
[----:B------:R-:W-:-:S04]  /*0440*/  LOP3.LUT P3, RZ, R11, 0x7fffffff, RZ, 0xc0, !PT ;  /* 0x7fffffff0bff7812 */ /* 0x000fc8000786c0ff */
[----:B------:R-:W-:-:S13]  /*0450*/  PLOP3.LUT P2, PT, P2, P3, PT, 0x2f, 0xf2 ;  /* 0x0000000000f2781c */ /* 0x000fda0001746577 */
[----:B------:R-:W-:Y:S05]  /*0460*/  @P2 BRA `(.L_x_7) ;  /* 0x0000000400182947 */ /* 0x000fea0003800000 */
[----:B------:R-:W-:-:S04]  /*0470*/  LOP3.LUT P2, RZ, R12, 0x7fffffff, RZ, 0xc0, !PT ;  /* 0x7fffffff0cff7812 */ /* 0x000fc8000784c0ff */
[----:B------:R-:W-:-:S13]  /*0480*/  PLOP3.LUT P1, PT, P1, P2, PT, 0x2f, 0xf2 ;  /* 0x0000000000f2781c */ /* 0x000fda0000f24577 */
[----:B------:R-:W-:Y:S05]  /*0490*/  @P1 BRA `(.L_x_8) ;  /* 0x0000000400001947 */ /* 0x000fea0003800000 */
[----:B------:R-:W-:Y:S02]  /*04a0*/  ISETP.GE.AND P1, PT, R14, RZ, PT ;  /* 0x000000ff0e00720c */ /* 0x000fe40003f26270 */
[----:B------:R-:W-:-:S11]  /*04b0*/  ISETP.GE.AND P2, PT, R13, RZ, PT ;  /* 0x000000ff0d00720c */ /* 0x000fd60003f46270 */
[----:B------:R-:W-:Y:S02]  /*04c0*/  @P1 IMAD.MOV.U32 R9, RZ, RZ, RZ ;  /* 0x000000ffff091224 */ /* 0x000fe400078e00ff */
[----:B------:R-:W-:Y:S01]  /*04d0*/  @!P1 FFMA R11, R0, 1.84467440737095516160e+19, RZ ;  /* 0x5f800000000b9823 */ /* 0x000fe200000000ff */
[----:B------:R-:W-:Y:S02]  /*04e0*/  @!P1 IMAD.MOV.U32 R9, RZ, RZ, -0x40 ;  /* 0xffffffc0ff099424 */ /* 0x000fe400078e00ff */
[----:B------:R-:W-:Y:S02]  /*04f0*/  @!P2 FFMA R12, R3, 1.84467440737095516160e+19, RZ ;  /* 0x5f800000030ca823 */ /* 0x000fe400000000ff */
[----:B------:R-:W-:-:S07]  /*0500*/  @!P2 VIADD R9, R9, 0x40 ;  /* 0x000000400909a836 */ /* 0x000fce0000000000 */
.L_x_4:
[----:B------:R-:W-:Y:S01]  /*0510*/  LEA R13, R10, 0xc0800000, 0x17 ;  /* 0xc08000000a0d7811 */ /* 0x000fe200078eb8ff */
[----:B------:R-:W-:Y:S04]  /*0520*/  BSSY.RECONVERGENT B2, `(.L_x_9) ;  /* 0x0000036000027945 */ /* 0x000fe80003800200 */
[----:B------:R-:W-:Y:S02]  /*0530*/  IMAD.IADD R13, R12, 0x1, -R13 ;  /* 0x000000010c0d7824 */ /* 0x000fe400078e0a0d */
[----:B------:R-:W-:Y:S02]  /*0540*/  VIADD R12, R16, 0xffffff81 ;  /* 0xffffff81100c7836 */ /* 0x000fe40000000000 */
[----:B------:R-:W0:Y:S01]  /*0550*/  MUFU.RCP R14, R13 ;  /* 0x0000000d000e7308 */ /* 0x000e220000001000 */
[----:B------:R-:W-:Y:S01]  /*0560*/  FADD.FTZ R15, -R13, -RZ ;  /* 0x800000ff0d0f7221 */ /* 0x000fe20000010100 */
[C---:B------:R-:W-:Y:S01]  /*0570*/  IMAD R0, R12.reuse, -0x800000, R11 ;  /* 0xff8000000c007824 */ /* 0x040fe200078e020b */
[----:B------:R-:W-:-:S05]  /*0580*/  IADD3 R12, PT, PT, R12, 0x7f, -R10 ;  /* 0x0000007f0c0c7810 */ /* 0x000fca0007ffe80a */
[----:B------:R-:W-:Y:S02]  /*0590*/  IMAD.IADD R9, R12, 0x1, R9 ;  /* 0x000000010c097824 */ /* 0x000fe400078e0209 */
[----:B0-----:R-:W-:-:S04]  /*05a0*/  FFMA R17, R14, R15, 1 ;  /* 0x3f8000000e117423 */ /* 0x001fc8000000000f */
[----:B------:R-:W-:-:S04]  /*05b0*/  FFMA R16, R14, R17, R14 ;  /* 0x000000110e107223 */ /* 0x000fc8000000000e */
[----:B------:R-:W-:-:S04]  /*05c0*/  FFMA R11, R0, R16, RZ ;  /* 0x00000010000b7223 */ /* 0x000fc800000000ff */
[----:B------:R-:W-:-:S04]  /*05d0*/  FFMA R14, R15, R11, R0 ;  /* 0x0000000b0f0e7223 */ /* 0x000fc80000000000 */
[----:B------:R-:W-:-:S04]  /*05e0*/  FFMA R17, R16, R14, R11 ;  /* 0x0000000e10117223 */ /* 0x000fc8000000000b */
[----:B------:R-:W-:-:S04]  /*05f0*/  FFMA R14, R15, R17, R0 ;  /* 0x000000110f0e7223 */ /* 0x000fc80000000000 */
[----:B------:R-:W-:-:S05]  /*0600*/  FFMA R0, R16, R14, R17 ;  /* 0x0000000e10007223 */ /* 0x000fca0000000011 */
[----:B------:R-:W-:-:S04]  /*0610*/  SHF.R.U32.HI R10, RZ, 0x17, R0 ;  /* 0x00000017ff0a7819 */ /* 0x000fc80000011600 */
[----:B------:R-:W-:-:S05]  /*0620*/  LOP3.LUT R10, R10, 0xff, RZ, 0xc0, !PT ;  /* 0x000000ff0a0a7812 */ /* 0x000fca00078ec0ff */
[----:B------:R-:W-:-:S04]  /*0630*/  IMAD.IADD R13, R10, 0x1, R9 ;  /* 0x000000010a0d7824 */ /* 0x000fc800078e0209 */
[----:B------:R-:W-:-:S05]  /*0640*/  VIADD R10, R13, 0xffffffff ;  /* 0xffffffff0d0a7836 */ /* 0x000fca0000000000 */
[----:B------:R-:W-:-:S13]  /*0650*/  ISETP.GE.U32.AND P1, PT, R10, 0xfe, PT ;  /* 0x000000fe0a00780c */ /* 0x000fda0003f26070 */
[----:B------:R-:W-:Y:S05]  /*0660*/  @!P1 BRA `(.L_x_10) ;  /* 0x0000000000809947 */ /* 0x000fea0003800000 */
[----:B------:R-:W-:-:S13]  /*0670*/  ISETP.GT.AND P1, PT, R13, 0xfe, PT ;  /* 0x000000fe0d00780c */ /* 0x000fda0003f24270 */
[----:B------:R-:W-:Y:S05]  /*0680*/  @P1 BRA `(.L_x_11) ;  /* 0x00000000006c1947 */ /* 0x000fea0003800000 */
[----:B------:R-:W-:-:S13]  /*0690*/  ISETP.GE.AND P1, PT, R13, 0x1, PT ;  /* 0x000000010d00780c */ /* 0x000fda0003f26270 */
[----:B------:R-:W-:Y:S05]  /*06a0*/  @P1 BRA `(.L_x_12) ;  /* 0x0000000000741947 */ /* 0x000fea0003800000 */
[----:B------:R-:W-:Y:S02]  /*06b0*/  ISETP.GE.AND P1, PT, R13, -0x18, PT ;  /* 0xffffffe80d00780c */ /* 0x000fe40003f26270 */
[----:B------:R-:W-:-:S11]  /*06c0*/  LOP3.LUT R0, R0, 0x80000000, RZ, 0xc0, !PT ;  /* 0x8000000000007812 */ /* 0x000fd600078ec0ff */
[----:B------:R-:W-:Y:S05]  /*06d0*/  @!P1 BRA `(.L_x_12) ;  /* 0x0000000000689947 */ /* 0x000fea0003800000 */
[CCC-:B------:R-:W-:Y:S01]  /*06e0*/  FFMA.RZ R9, R16.reuse, R14.reuse, R17.reuse ;  /* 0x0000000e10097223 */ /* 0x1c0fe2000000c011 */
[C---:B------:R-:W-:Y:S02]  /*06f0*/  VIADD R12, R13.reuse, 0x20 ;  /* 0x000000200d0c7836 */ /* 0x040fe40000000000 */
[CCC-:B------:R-:W-:Y:S01]  /*0700*/  FFMA.RM R10, R16.reuse, R14.reuse, R17.reuse ;  /* 0x0000000e100a7223 */ /* 0x1c0fe20000004011 */
[----:B------:R-:W-:Y:S02]  /*0710*/  ISETP.NE.AND P3, PT, R13, RZ, PT ;  /* 0x000000ff0d00720c */ /* 0x000fe40003f65270 */
[----:B------:R-:W-:Y:S01]  /*0720*/  LOP3.LUT R11, R9, 0x7fffff, RZ, 0xc0, !PT ;  /* 0x007fffff090b7812 */ /* 0x000fe200078ec0ff */
[----:B------:R-:W-:Y:S01]  /*0730*/  FFMA.RP R9, R16, R14, R17 ;  /* 0x0000000e10097223 */ /* 0x000fe20000008011 */
[----:B------:R-:W-:Y:S01]  /*0740*/  ISETP.NE.AND P2, PT, R13, RZ, PT ;  /* 0x000000ff0d00720c */ /* 0x000fe20003f45270 */
[----:B------:R-:W-:Y:S01]  /*0750*/  IMAD.MOV R13, RZ, RZ, -R13 ;  /* 0x000000ffff0d7224 */ /* 0x000fe200078e0a0d */
[----:B------:R-:W-:-:S02]  /*0760*/  LOP3.LUT R11, R11, 0x800000, RZ, 0xfc, !PT ;  /* 0x008000000b0b7812 */ /* 0x000fc400078efcff */
[----:B------:R-:W-:Y:S02]  /*0770*/  FSETP.NEU.FTZ.AND P1, PT, R9, R10, PT ;  /* 0x0000000a0900720b */ /* 0x000fe40003f3d000 */
[----:B------:R-:W-:Y:S02]  /*0780*/  SHF.L.U32 R12, R11, R12, RZ ;  /* 0x0000000c0b0c7219 */ /* 0x000fe400000006ff */
[----:B------:R-:W-:Y:S02]  /*0790*/  SEL R10, R13, RZ, P3 ;  /* 0x000000ff0d0a7207 */ /* 0x000fe40001800000 */
[----:B------:R-:W-:Y:S02]  /*07a0*/  ISETP.NE.AND P2, PT, R12, RZ, P2 ;  /* 0x000000ff0c00720c */ /* 0x000fe40001745270 */
[----:B------:R-:W-:Y:S02]  /*07b0*/  SHF.R.U32.HI R10, RZ, R10, R11 ;  /* 0x0000000aff0a7219 */ /* 0x000fe4000001160b */
[----:B------:R-:W-:-:S02]  /*07c0*/  PLOP3.LUT P1, PT, P1, P2, PT, 0xf8, 0x8f ;  /* 0x00000000008f781c */ /* 0x000fc40000f25f70 */
[----:B------:R-:W-:Y:S02]  /*07d0*/  SHF.R.U32.HI R12, RZ, 0x1, R10 ;  /* 0x00000001ff0c7819 */ /* 0x000fe4000001160a */
[----:B------:R-:W-:-:S04]  /*07e0*/  SEL R9, RZ, 0x1, !P1 ;  /* 0x00000001ff097807 */ /* 0x000fc80004800000 */
[----:B------:R-:W-:-:S04]  /*07f0*/  LOP3.LUT R9, R9, 0x1, R12, 0xf8, !PT ;  /* 0x0000000109097812 */ /* 0x000fc800078ef80c */
[----:B------:R-:W-:-:S05]  /*0800*/  LOP3.LUT R9, R9, R10, RZ, 0xc0, !PT ;  /* 0x0000000a09097212 */ /* 0x000fca00078ec0ff */
[----:B------:R-:W-:-:S05]  /*0810*/  IMAD.IADD R9, R12, 0x1, R9 ;  /* 0x000000010c097824 */ /* 0x000fca00078e0209 */
[----:B------:R-:W-:Y:S01]  /*0820*/  LOP3.LUT R0, R9, R0, RZ, 0xfc, !PT ;  /* 0x0000000009007212 */ /* 0x000fe200078efcff */
[----:B------:R-:W-:Y:S06]  /*0830*/  BRA `(.L_x_12) ;  /* 0x0000000000107947 */ /* 0x000fec0003800000 */
.L_x_11:
[----:B------:R-:W-:-:S04]  /*0840*/  LOP3.LUT R0, R0, 0x80000000, RZ, 0xc0, !PT ;  /* 0x8000000000007812 */ /* 0x000fc800078ec0ff */
[----:B------:R-:W-:Y:S01]  /*0850*/  LOP3.LUT R0, R0, 0x7f800000, RZ, 0xfc, !PT ;  /* 0x7f80000000007812 */ /* 0x000fe200078efcff */
[----:B------:R-:W-:Y:S06]  /*0860*/  BRA `(.L_x_12) ;  /* 0x0000000000047947 */ /* 0x000fec0003800000 */
.L_x_10:
[----:B------:R-:W-:-:S07]  /*0870*/  IMAD R0, R9, 0x800000, R0 ;  /* 0x0080000009007824 */ /* 0x000fce00078e0200 */
.L_x_12:
[----:B------:R-:W-:Y:S05]  /*0880*/  BSYNC.RECONVERGENT B2 ;  /* 0x0000000000027941 */ /* 0x000fea0003800200 */
.L_x_9:
[----:B------:R-:W-:Y:S05]  /*0890*/  BRA `(.L_x_13) ;  /* 0x0000000000207947 */ /* 0x000fea0003800000 */
.L_x_8:
[----:B------:R-:W-:-:S04]  /*08a0*/  LOP3.LUT R0, R12, 0x80000000, R11, 0x48, !PT ;  /* 0x800000000c007812 */ /* 0x000fc800078e480b */
[----:B------:R-:W-:Y:S01]  /*08b0*/  LOP3.LUT R0, R0, 0x7f800000, RZ, 0xfc, !PT ;  /* 0x7f80000000007812 */ /* 0x000fe200078efcff */
[----:B------:R-:W-:Y:S06]  /*08c0*/  BRA `(.L_x_13) ;  /* 0x0000000000147947 */ /* 0x000fec0003800000 */
.L_x_7:
[----:B------:R-:W-:Y:S01]  /*08d0*/  LOP3.LUT R0, R12, 0x80000000, R11, 0x48, !PT ;  /* 0x800000000c007812 */ /* 0x000fe200078e480b */
[----:B------:R-:W-:Y:S06]  /*08e0*/  BRA `(.L_x_13) ;  /* 0x00000000000c7947 */ /* 0x000fec0003800000 */
.L_x_6:
[----:B------:R-:W0:Y:S01]  /*08f0*/  MUFU.RSQ R0, -QNAN ;  /* 0xffc0000000007908 */ /* 0x000e220000001400 */
[----:B------:R-:W-:Y:S05]  /*0900*/  BRA `(.L_x_13) ;  /* 0x0000000000047947 */ /* 0x000fea0003800000 */
.L_x_5:
[----:B------:R-:W-:-:S07]  /*0910*/  FADD.FTZ R0, R0, R3 ;  /* 0x0000000300007221 */ /* 0x000fce0000010000 */
.L_x_13:
[----:B------:R-:W-:Y:S05]  /*0920*/  BSYNC.RECONVERGENT B1 ;  /* 0x0000000000017941 */ /* 0x000fea0003800200 */
.L_x_3:
[----:B------:R-:W-:-:S04]  /*0930*/  IMAD.MOV.U32 R9, RZ, RZ, 0x0 ;  /* 0x00000000ff097424 */ /* 0x000fc800078e00ff */
[----:B0-----:R-:W-:Y:S05]  /*0940*/  RET.REL.NODEC R8 `(_Z13normalize_rmsPKfPfS0_mm) ;  /* 0xfffffff408ac7950 */ /* 0x001fea0003c3ffff */
.L_x_14:
[----:B------:R-:W-:-:S00]  /*0950*/  BRA `(.L_x_14) ;  /* 0xfffffffc00fc7947 */ /* 0x000fc0000383ffff */
[----:B------:R-:W-:-:S00]  /*0960*/  NOP ;  /* 0x0000000000007918 */ /* 0x000fc00000000000 */
        /* <DEDUP_REMOVED lines=9> */
.L_x_33:


//--------------------- .text._Z11compute_rmsPKfPfmm --------------------------
	.section	.text._Z11compute_rmsPKfPfmm,"ax",@progbits
	.align	128
        .global         _Z11compute_rmsPKfPfmm
        .type           _Z11compute_rmsPKfPfmm,@function
        .size           _Z11compute_rmsPKfPfmm,(.L_x_35 - _Z11compute_rmsPKfPfmm)
        .other          _Z11compute_rmsPKfPfmm,@"STO_CUDA_ENTRY STV_DEFAULT"
_Z11compute_rmsPKfPfmm:
.text._Z11compute_rmsPKfPfmm:
[----:B------:R-:W-:Y:S01]  /*0000*/  LDC R1, c[0x0][0x37c] ;  /* 0x0000df00ff017b82 */ /* 0x000fe20000000800 */
[----:B------:R-:W0:Y:S07]  /*0010*/  S2R R7, SR_TID.X ;  /* 0x0000000000077919 */ /* 0x000e2e0000002100 */
[----:B------:R-:W0:Y:S01]  /*0020*/  LDC.64 R10, c[0x0][0x398] ;  /* 0x0000e600ff0a7b82 */ /* 0x000e220000000a00 */
[----:B------:R-:W1:Y:S01]  /*0030*/  LDCU.64 UR6, c[0x0][0x358] ;  /* 0x00006b00ff0677ac */ /* 0x000e620008000a00 */
[----:B------:R-:W-:Y:S01]  /*0040*/  BSSY.RECONVERGENT B0, `(.L_x_15) ;  /* 0x0000018000007945 */ /* 0x000fe20003800200 */
[----:B------:R-:W-:Y:S01]  /*0050*/  IMAD.MOV.U32 R0, RZ, RZ, RZ ;  /* 0x000000ffff007224 */ /* 0x000fe200078e00ff */
[----:B------:R-:W2:Y:S04]  /*0060*/  LDCU.64 UR4, c[0x0][0x380] ;  /* 0x00007000ff0477ac */ /* 0x000ea80008000a00 */
[----:B------:R-:W3:Y:S01]  /*0070*/  S2UR UR8, SR_CTAID.X ;  /* 0x00000000000879c3 */ /* 0x000ee20000002500 */
[----:B0-----:R-:W-:-:S04]  /*0080*/  ISETP.GE.U32.AND P0, PT, R7, R10, PT ;  /* 0x0000000a0700720c */ /* 0x001fc80003f06070 */
[----:B------:R-:W-:-:S13]  /*0090*/  ISETP.GE.U32.AND.EX P0, PT, RZ, R11, PT, P0 ;  /* 0x0000000bff00720c */ /* 0x000fda0003f06100 */
[----:B-123--:R-:W-:Y:S05]  /*00a0*/  @P0 BRA `(.L_x_16) ;  /* 0x0000000000440947 */ /* 0x00efea0003800000 */
[----:B------:R-:W0:Y:S01]  /*00b0*/  LDC R6, c[0x0][0x360] ;  /* 0x0000d800ff067b82 */ /* 0x000e220000000800 */
[----:B------:R-:W-:Y:S02]  /*00c0*/  IMAD.MOV.U32 R0, RZ, RZ, RZ ;  /* 0x000000ffff007224 */ /* 0x000fe400078e00ff */
[----:B------:R-:W-:Y:S02]  /*00d0*/  IMAD.MOV.U32 R9, RZ, RZ, R7 ;  /* 0x000000ffff097224 */ /* 0x000fe400078e0007 */
[----:B------:R-:W-:-:S07]  /*00e0*/  IMAD.MOV.U32 R8, RZ, RZ, RZ ;  /* 0x000000ffff087224 */ /* 0x000fce00078e00ff */
.L_x_17:
[----:B------:R-:W-:Y:S02]  /*00f0*/  IMAD.MOV.U32 R2, RZ, RZ, R9 ;  /* 0x000000ffff027224 */ /* 0x000fe400078e0009 */
[----:B------:R-:W-:Y:S02]  /*0100*/  IMAD.MOV.U32 R3, RZ, RZ, R8 ;  /* 0x000000ffff037224 */ /* 0x000fe400078e0008 */
[----:B------:R-:W-:-:S04]  /*0110*/  IMAD.WIDE.U32 R2, R10, UR8, R2 ;  /* 0x000000080a027c25 */ /* 0x000fc8000f8e0002 */
[----:B------:R-:W-:Y:S01]  /*0120*/  IMAD R3, R11, UR8, R3 ;  /* 0x000000080b037c24 */ /* 0x000fe2000f8e0203 */
[----:B------:R-:W-:-:S04]  /*0130*/  LEA R4, P0, R2, UR4, 0x2 ;  /* 0x0000000402047c11 */ /* 0x000fc8000f8010ff */
[----:B------:R-:W-:-:S06]  /*0140*/  LEA.HI.X R5, R2, UR5, R3, 0x2, P0 ;  /* 0x0000000502057c11 */ /* 0x000fcc00080f1403 */
[----:B------:R-:W2:Y:S01]  /*0150*/  LDG.E R5, desc[UR6][R4.64] ;  /* 0x0000000604057981 */ /* 0x000ea2000c1e1900 */
[----:B0-----:R-:W-:-:S04]  /*0160*/  IADD3 R9, P0, PT, R6, R9, RZ ;  /* 0x0000000906097210 */ /* 0x001fc80007f1e0ff */
[----:B------:R-:W-:Y:S02]  /*0170*/  IADD3.X R8, PT, PT, RZ, R8, RZ, P0, !PT ;  /* 0x00000008ff087210 */ /* 0x000fe400007fe4ff */
[----:B------:R-:W-:-:S04]  /*0180*/  ISETP.GE.U32.AND P0, PT, R9, R10, PT ;  /* 0x0000000a0900720c */ /* 0x000fc80003f06070 */
[----:B------:R-:W-:Y:S01]  /*0190*/  ISETP.GE.U32.AND.EX P0, PT, R8, R11, PT, P0 ;  /* 0x0000000b0800720c */ /* 0x000fe20003f06100 */
[----:B--2---:R-:W-:-:S12]  /*01a0*/  FFMA R0, R5, R5, R0 ;  /* 0x0000000505007223 */ /* 0x004fd80000000000 */
[----:B------:R-:W-:Y:S05]  /*01b0*/  @!P0 BRA `(.L_x_17) ;  /* 0xfffffffc00cc8947 */ /* 0x000fea000383ffff */
.L_x_16:
[----:B------:R-:W-:Y:S05]  /*01c0*/  BSYNC.RECONVERGENT B0 ;  /* 0x0000000000007941 */ /* 0x000fea0003800200 */
.L_x_15:
[----:B------:R-:W0:Y:S01]  /*01d0*/  S2UR UR5, SR_CgaCtaId ;  /* 0x00000000000579c3 */ /* 0x000e220000008800 */
[----:B------:R-:W-:Y:S01]  /*01e0*/  UMOV UR4, 0x400 ;  /* 0x0000040000047882 */ /* 0x000fe20000000000 */
[----:B------:R-:W1:Y:S01]  /*01f0*/  LDCU UR9, c[0x0][0x360] ;  /* 0x00006c00ff0977ac */ /* 0x000e620008000800 */
[----:B------:R-:W-:Y:S01]  /*0200*/  ISETP.NE.AND P1, PT, R7, RZ, PT ;  /* 0x000000ff0700720c */ /* 0x000fe20003f25270 */
[----:B-1----:R-:W-:Y:S02]  /*0210*/  UISETP.GE.U32.AND UP0, UPT, UR9, 0x2, UPT ;  /* 0x000000020900788c */ /* 0x002fe4000bf06070 */
[----:B0-----:R-:W-:-:S06]  /*0220*/  ULEA UR4, UR5, UR4, 0x18 ;  /* 0x0000000405047291 */ /* 0x001fcc000f8ec0ff */
[----:B------:R-:W-:-:S05]  /*0230*/  LEA R3, R7, UR4, 0x2 ;  /* 0x0000000407037c11 */ /* 0x000fca000f8e10ff */
[----:B------:R0:W-:Y:S01]  /*0240*/  STS [R3], R0 ;  /* 0x0000000003007388 */ /* 0x0001e20000000800 */
[----:B------:R-:W-:Y:S06]  /*0250*/  BAR.SYNC.DEFER_BLOCKING 0x0 ;  /* 0x0000000000007b1d */ /* 0x000fec0000010000 */
[----:B------:R-:W-:Y:S05]  /*0260*/  BRA.U !UP0, `(.L_x_18) ;  /* 0x0000000108307547 */ /* 0x000fea000b800000 */
[----:B0-----:R-:W-:-:S07]  /*0270*/  IMAD.U32 R0, RZ, RZ, UR9 ;  /* 0x00000009ff007e24 */ /* 0x001fce000f8e00ff */
.L_x_19:
[----:B------:R-:W-:-:S04]  /*0280*/  SHF.R.U32.HI R6, RZ, 0x1, R0 ;  /* 0x00000001ff067819 */ /* 0x000fc80000011600 */
[----:B------:R-:W-:-:S13]  /*0290*/  ISETP.GE.U32.AND P0, PT, R7, R6, PT ;  /* 0x000000060700720c */ /* 0x000fda0003f06070 */
[----:B------:R-:W-:Y:S01]  /*02a0*/  @!P0 IMAD R2, R6, 0x4, R3 ;  /* 0x0000000406028824 */ /* 0x000fe200078e0203 */
[----:B------:R-:W-:Y:S05]  /*02b0*/  @!P0 LDS R5, [R3] ;  /* 0x0000000003058984 */ /* 0x000fea0000000800 */
[----:B------:R-:W0:Y:S02]  /*02c0*/  @!P0 LDS R2, [R2] ;  /* 0x0000000002028984 */ /* 0x000e240000000800 */
[----:B0-----:R-:W-:-:S05]  /*02d0*/  @!P0 FADD R4, R2, R5 ;  /* 0x0000000502048221 */ /* 0x001fca0000000000 */
[----:B------:R1:W-:Y:S01]  /*02e0*/  @!P0 STS [R3], R4 ;  /* 0x0000000403008388 */ /* 0x0003e20000000800 */
[----:B------:R-:W-:Y:S01]  /*02f0*/  BAR.SYNC.DEFER_BLOCKING 0x0 ;  /* 0x0000000000007b1d */ /* 0x000fe20000010000 */
[----:B------:R-:W-:Y:S01]  /*0300*/  ISETP.GT.U32.AND P0, PT, R0, 0x3, PT ;  /* 0x000000030000780c */ /* 0x000fe20003f04070 */
[----:B------:R-:W-:-:S12]  /*0310*/  IMAD.MOV.U32 R0, RZ, RZ, R6 ;  /* 0x000000ffff007224 */ /* 0x000fd800078e0006 */
[----:B-1----:R-:W-:Y:S05]  /*0320*/  @P0 BRA `(.L_x_19) ;  /* 0xfffffffc00d40947 */ /* 0x002fea000383ffff */
.L_x_18:
[----:B------:R-:W-:Y:S05]  /*0330*/  @P1 EXIT ;  /* 0x000000000000194d */ /* 0x000fea0003800000 */
[----:B------:R-:W1:Y:S01]  /*0340*/  S2UR UR5, SR_CgaCtaId ;  /* 0x00000000000579c3 */ /* 0x000e620000008800 */
[----:B------:R-:W-:Y:S01]  /*0350*/  UMOV UR4, 0x400 ;  /* 0x0000040000047882 */ /* 0x000fe20000000000 */
[----:B------:R-:W0:Y:S02]  /*0360*/  LDCU.64 UR10, c[0x0][0x398] ;  /* 0x00007300ff0a77ac */ /* 0x000e240008000a00 */
[----:B0-----:R-:W0:Y:S01]  /*0370*/  I2F.U64 R3, UR10 ;  /* 0x0000000a00037d12 */ /* 0x001e220008301000 */
[----:B-1----:R-:W-:-:S09]  /*0380*/  ULEA UR4, UR5, UR4, 0x18 ;  /* 0x0000000405047291 */ /* 0x002fd2000f8ec0ff */
[----:B------:R-:W1:Y:S01]  /*0390*/  LDS R0, [UR4] ;  /* 0x00000004ff007984 */ /* 0x000e620008000800 */
[----:B0-----:R-:W0:Y:S02]  /*03a0*/  MUFU.RCP R2, R3 ;  /* 0x0000000300027308 */ /* 0x001e240000001000 */
[----:B0-----:R-:W-:-:S04]  /*03b0*/  FFMA R5, -R3, R2, 1 ;  /* 0x3f80000003057423 */ /* 0x001fc80000000102 */
[----:B------:R-:W-:Y:S02]  /*03c0*/  FFMA R5, R2, R5, R2 ;  /* 0x0000000502057223 */ /* 0x000fe40000000002 */
[----:B-1----:R-:W0:Y:S02]  /*03d0*/  FCHK P0, R0, R3 ;  /* 0x0000000300007302 */ /* 0x002e240000000000 */
[----:B------:R-:W-:-:S04]  /*03e0*/  FFMA R2, R0, R5, RZ ;  /* 0x0000000500027223 */ /* 0x000fc800000000ff */
[----:B------:R-:W-:-:S04]  /*03f0*/  FFMA R4, -R3, R2, R0 ;  /* 0x0000000203047223 */ /* 0x000fc80000000100 */
[----:B------:R-:W-:Y:S01]  /*0400*/  FFMA R2, R5, R4, R2 ;  /* 0x0000000405027223 */ /* 0x000fe20000000002 */
[----:B0-----:R-:W-:Y:S06]  /*0410*/  @!P0 BRA `(.L_x_20) ;  /* 0x00000000000c8947 */ /* 0x001fec0003800000 */
[----:B------:R-:W-:-:S07]  /*0420*/  MOV R2, 0x440 ;  /* 0x0000044000027802 */ /* 0x000fce0000000f00 */
[----:B------:R-:W-:Y:S05]  /*0430*/  CALL.REL.NOINC `($__internal_2_$__cuda_sm3x_div_rn_noftz_f32_slowpath) ;  /* 0x0000000000b07944 */ /* 0x000fea0003c00000 */
[----:B------:R-:W-:-:S07]  /*0440*/  IMAD.MOV.U32 R2, RZ, RZ, R0 ;  /* 0x000000ffff027224 */ /* 0x000fce00078e0000 */
.L_x_20:
[----:B------:R-:W-:-:S04]  /*0450*/  FADD R0, R2, 9.9999997473787516356e-06 ;  /* 0x3727c5ac02007421 */ /* 0x000fc80000000000 */
[----:B------:R-:W-:Y:S01]  /*0460*/  VIADD R2, R0, 0xf3000000 ;  /* 0xf300000000027836 */ /* 0x000fe20000000000 */
[----:B------:R0:W1:Y:S04]  /*0470*/  MUFU.RSQ R3, R0 ;  /* 0x0000000000037308 */ /* 0x0000680000001400 */
[----:B------:R-:W-:-:S13]  /*0480*/  ISETP.GT.U32.AND P0, PT, R2, 0x727fffff, PT ;  /* 0x727fffff0200780c */ /* 0x000fda0003f04070 */
[----:B01----:R-:W-:Y:S05]  /*0490*/  @!P0 BRA `(.L_x_21) ;  /* 0x00000000000c8947 */ /* 0x003fea0003800000 */
[----:B------:R-:W-:-:S07]  /*04a0*/  MOV R4, 0x4c0 ;  /* 0x000004c000047802 */ /* 0x000fce0000000f00 */
[----:B------:R-:W-:Y:S05]  /*04b0*/  CALL.REL.NOINC `($__internal_1_$__cuda_sm20_sqrt_rn_f32_slowpath) ;  /* 0x0000000000307944 */ /* 0x000fea0003c00000 */
[----:B------:R-:W-:Y:S05]  /*04c0*/  BRA `(.L_x_22) ;  /* 0x0000000000107947 */ /* 0x000fea0003800000 */
.L_x_21:
[----:B------:R-:W-:Y:S01]  /*04d0*/  FMUL.FTZ R5, R0, R3 ;  /* 0x0000000300057220 */ /* 0x000fe20000410000 */
[----:B------:R-:W-:-:S03]  /*04e0*/  FMUL.FTZ R2, R3, 0.5 ;  /* 0x3f00000003027820 */ /* 0x000fc60000410000 */
[----:B------:R-:W-:-:S04]  /*04f0*/  FFMA R0, -R5, R5, R0 ;  /* 0x0000000505007223 */ /* 0x000fc80000000100 */
[----:B------:R-:W-:-:S07]  /*0500*/  FFMA R5, R0, R2, R5 ;  /* 0x0000000200057223 */ /* 0x000fce0000000005 */
.L_x_22:
[----:B------:R-:W0:Y:S02]  /*0510*/  LDCU.64 UR4, c[0x0][0x388] ;  /* 0x00007100ff0477ac */ /* 0x000e240008000a00 */
[----:B0-----:R-:W-:-:S04]  /*0520*/  ULEA UR4, UP0, UR8, UR4, 0x2 ;  /* 0x0000000408047291 */ /* 0x001fc8000f8010ff */
[----:B------:R-:W-:Y:S02]  /*0530*/  ULEA.HI.X UR5, UR8, UR5, URZ, 0x2, UP0 ;  /* 0x0000000508057291 */ /* 0x000fe400080f14ff */
[----:B------:R-:W-:-:S04]  /*0540*/  MOV R2, UR4 ;  /* 0x0000000400027c02 */ /* 0x000fc80008000f00 */
[----:B------:R-:W-:-:S05]  /*0550*/  IMAD.U32 R3, RZ, RZ, UR5 ;  /* 0x00000005ff037e24 */ /* 0x000fca000f8e00ff */
[----:B------:R-:W-:Y:S01]  /*0560*/  STG.E desc[UR6][R2.64], R5 ;  /* 0x0000000502007986 */ /* 0x000fe2000c101906 */
[----:B------:R-:W-:Y:S05]  /*0570*/  EXIT ;  /* 0x000000000000794d */ /* 0x000fea0003800000 */
        .weak           $__internal_1_$__cuda_sm20_sqrt_rn_f32_slowpath
        .type           $__internal_1_$__cuda_sm20_sqrt_rn_f32_slowpath,@function
        .size           $__internal_1_$__cuda_sm20_sqrt_rn_f32_slowpath,($__internal_2_$__cuda_sm3x_div_rn_noftz_f32_slowpath - $__internal_1_$__cuda_sm20_sqrt_rn_f32_slowpath)
$__internal_1_$__cuda_sm20_sqrt_rn_f32_slowpath:
[----:B------:R-:W-:-:S13]  /*0580*/  LOP3.LUT P0, RZ, R0, 0x7fffffff, RZ, 0xc0, !PT ;  /* 0x7fffffff00ff7812 */ /* 0x000fda000780c0ff */
[----:B------:R-:W-:Y:S01]  /*0590*/  @!P0 IMAD.MOV.U32 R2, RZ, RZ, R0 ;  /* 0x000000ffff028224 */ /* 0x000fe200078e0000 */
[----:B------:R-:W-:Y:S06]  /*05a0*/  @!P0 BRA `(.L_x_23) ;  /* 0x0000000000448947 */ /* 0x000fec0003800000 */
[----:B------:R-:W-:-:S13]  /*05b0*/  FSETP.GEU.FTZ.AND P0, PT, R0, RZ, PT ;  /* 0x000000ff0000720b */ /* 0x000fda0003f1e000 */
[----:B------:R-:W-:Y:S01]  /*05c0*/  @!P0 IMAD.MOV.U32 R2, RZ, RZ, 0x7fffffff ;  /* 0x7fffffffff028424 */ /* 0x000fe200078e00ff */
[----:B------:R-:W-:Y:S06]  /*05d0*/  @!P0 BRA `(.L_x_23) ;  /* 0x0000000000388947 */ /* 0x000fec0003800000 */
[----:B------:R-:W-:-:S13]  /*05e0*/  FSETP.GTU.FTZ.AND P0, PT, |R0|, +INF , PT ;  /* 0x7f8000000000780b */ /* 0x000fda0003f1c200 */
[----:B------:R-:W-:Y:S01]  /*05f0*/  @P0 FADD.FTZ R2, R0, 1 ;  /* 0x3f80000000020421 */ /* 0x000fe20000010000 */
[----:B------:R-:W-:Y:S06]  /*0600*/  @P0 BRA `(.L_x_23) ;  /* 0x00000000002c0947 */ /* 0x000fec0003800000 */
[----:B------:R-:W-:-:S13]  /*0610*/  FSETP.NEU.FTZ.AND P0, PT, |R0|, +INF , PT ;  /* 0x7f8000000000780b */ /* 0x000fda0003f1d200 */
[----:B------:R-:W-:Y:S01]  /*0620*/  @!P0 IMAD.MOV.U32 R2, RZ, RZ, R0 ;  /* 0x000000ffff028224 */ /* 0x000fe200078e0000 */
[----:B------:R-:W-:Y:S06]  /*0630*/  @!P0 BRA `(.L_x_23) ;  /* 0x0000000000208947 */ /* 0x000fec0003800000 */
[----:B------:R-:W-:-:S04]  /*0640*/  FFMA R0, R0, 1.84467440737095516160e+19, RZ ;  /* 0x5f80000000007823 */ /* 0x000fc800000000ff */
[----:B------:R-:W0:Y:S02]  /*0650*/  MUFU.RSQ R3, R0 ;  /* 0x0000000000037308 */ /* 0x000e240000001400 */
[----:B0-----:R-:W-:Y:S01]  /*0660*/  FMUL.FTZ R5, R0, R3 ;  /* 0x0000000300057220 */ /* 0x001fe20000410000 */
[----:B------:R-:W-:-:S03]  /*0670*/  FMUL.FTZ R3, R3, 0.5 ;  /* 0x3f00000003037820 */ /* 0x000fc60000410000 */
[----:B------:R-:W-:-:S04]  /*0680*/  FADD.FTZ R2, -R5, -RZ ;  /* 0x800000ff05027221 */ /* 0x000fc80000010100 */
[----:B------:R-:W-:-:S04]  /*0690*/  FFMA R2, R5, R2, R0 ;  /* 0x0000000205027223 */ /* 0x000fc80000000000 */
[----:B------:R-:W-:-:S04]  /*06a0*/  FFMA R2, R2, R3, R5 ;  /* 0x0000000302027223 */ /* 0x000fc80000000005 */
[----:B------:R-:W-:-:S07]  /*06b0*/  FMUL.FTZ R2, R2, 2.3283064365386962891e-10 ;  /* 0x2f80000002027820 */ /* 0x000fce0000410000 */
.L_x_23:
[----:B------:R-:W-:Y:S01]  /*06c0*/  IMAD.MOV.U32 R5, RZ, RZ, R2 ;  /* 0x000000ffff057224 */ /* 0x000fe200078e0002 */
[----:B------:R-:W-:Y:S01]  /*06d0*/  MOV R2, R4 ;  /* 0x0000000400027202 */ /* 0x000fe20000000f00 */
[----:B------:R-:W-:-:S04]  /*06e0*/  IMAD.MOV.U32 R3, RZ, RZ, 0x0 ;  /* 0x00000000ff037424 */ /* 0x000fc800078e00ff */
[----:B------:R-:W-:Y:S05]  /*06f0*/  RET.REL.NODEC R2 `(_Z11compute_rmsPKfPfmm) ;  /* 0xfffffff802407950 */ /* 0x000fea0003c3ffff */
        .weak           $__internal_2_$__cuda_sm3x_div_rn_noftz_f32_slowpath
        .type           $__internal_2_$__cuda_sm3x_div_rn_noftz_f32_slowpath,@function
        .size           $__internal_2_$__cuda_sm3x_div_rn_noftz_f32_slowpath,(.L_x_35 - $__internal_2_$__cuda_sm3x_div_rn_noftz_f32_slowpath)
$__internal_2_$__cuda_sm3x_div_rn_noftz_f32_slowpath:
[--C-:B------:R-:W-:Y:S01]  /*0700*/  SHF.R.U32.HI R5, RZ, 0x17, R3.reuse ;  /* 0x00000017ff057819 */ /* 0x100fe20000011603 */
[--C-:B------:R-:W-:Y:S01]  /*0710*/  IMAD.MOV.U32 R6, RZ, RZ, R0.reuse ;  /* 0x000000ffff067224 */ /* 0x100fe200078e0000 */
[----:B------:R-:W-:Y:S01]  /*0720*/  SHF.R.U32.HI R4, RZ, 0x17, R0 ;  /* 0x00000017ff047819 */ /* 0x000fe20000011600 */
[----:B------:R-:W-:Y:S01]  /*0730*/  IMAD.MOV.U32 R7, RZ, RZ, R3 ;  /* 0x000000ffff077224 */ /* 0x000fe200078e0003 */
[----:B------:R-:W-:Y:S02]  /*0740*/  LOP3.LUT R5, R5, 0xff, RZ, 0xc0, !PT ;  /* 0x000000ff05057812 */ /* 0x000fe400078ec0ff */
[----:B------:R-:W-:-:S03]  /*0750*/  LOP3.LUT R4, R4, 0xff, RZ, 0xc0, !PT ;  /* 0x000000ff04047812 */ /* 0x000fc600078ec0ff */
[----:B------:R-:W-:Y:S02]  /*0760*/  VIADD R10, R5, 0xffffffff ;  /* 0xffffffff050a7836 */ /* 0x000fe40000000000 */
[----:B------:R-:W-:-:S03]  /*0770*/  VIADD R9, R4, 0xffffffff ;  /* 0xffffffff04097836 */ /* 0x000fc60000000000 */
[----:B------:R-:W-:-:S04]  /*0780*/  ISETP.GT.U32.AND P0, PT, R10, 0xfd, PT ;  /* 0x000000fd0a00780c */ /* 0x000fc80003f04070 */
[----:B------:R-:W-:-:S13]  /*0790*/  ISETP.GT.U32.OR P0, PT, R9, 0xfd, P0 ;  /* 0x000000fd0900780c */ /* 0x000fda0000704470 */
[----:B------:R-:W-:Y:S01]  /*07a0*/  @!P0 MOV R8, RZ ;  /* 0x000000ff00088202 */ /* 0x000fe20000000f00 */
        /* <DEDUP_REMOVED lines=24> */
.L_x_24:
[----:B------:R-:W-:Y:S01]  /*0930*/  LEA R0, R5, 0xc0800000, 0x17 ;  /* 0xc080000005007811 */ /* 0x000fe200078eb8ff */
[----:B------:R-:W-:-:S04]  /*0940*/  VIADD R4, R4, 0xffffff81 ;  /* 0xffffff8104047836 */ /* 0x000fc80000000000 */
[----:B------:R-:W-:Y:S01]  /*0950*/  IMAD.IADD R7, R7, 0x1, -R0 ;  /* 0x0000000107077824 */ /* 0x000fe200078e0a00 */
[C---:B------:R-:W-:Y:S01]  /*0960*/  IADD3 R5, PT, PT, R4.reuse, 0x7f, -R5 ;  /* 0x0000007f04057810 */ /* 0x040fe20007ffe805 */
[----:B------:R-:W-:Y:S02]  /*0970*/  IMAD R0, R4, -0x800000, R6 ;  /* 0xff80000004007824 */ /* 0x000fe400078e0206 */
[----:B------:R-:W0:Y:S01]  /*0980*/  MUFU.RCP R3, R7 ;  /* 0x0000000700037308 */ /* 0x000e220000001000 */
[----:B------:R-:W-:Y:S01]  /*0990*/  FADD.FTZ R9, -R7, -RZ ;  /* 0x800000ff07097221 */ /* 0x000fe20000010100 */
[----:B------:R-:W-:-:S03]  /*09a0*/  IADD3 R5, PT, PT, R5, R8, RZ ;  /* 0x0000000805057210 */ /* 0x000fc60007ffe0ff */
        /* <DEDUP_REMOVED lines=20> */
[-CC-:B------:R-:W-:Y:S01]  /*0af0*/  FFMA.RZ R0, R10, R6.reuse, R11.reuse ;  /* 0x000000060a007223 */ /* 0x180fe2000000c00b */
[----:B------:R-:W-:Y:S02]  /*0b00*/  VIADD R7, R8, 0x20 ;  /* 0x0000002008077836 */ /* 0x000fe40000000000 */
[-CC-:B------:R-:W-:Y:S01]  /*0b10*/  FFMA.RM R5, R10, R6.reuse, R11.reuse ;  /* 0x000000060a057223 */ /* 0x180fe2000000400b */
[----:B------:R-:W-:Y:S02]  /*0b20*/  ISETP.NE.AND P2, PT, R8, RZ, PT ;  /* 0x000000ff0800720c */ /* 0x000fe40003f45270 */
[----:B------:R-:W-:Y:S01]  /*0b30*/  LOP3.LUT R4, R0, 0x7fffff, RZ, 0xc0, !PT ;  /* 0x007fffff00047812 */ /* 0x000fe200078ec0ff */
[----:B------:R-:W-:Y:S01]  /*0b40*/  FFMA.RP R0, R10, R6, R11 ;  /* 0x000000060a007223 */ /* 0x000fe2000000800b */
[----:B------:R-:W-:Y:S01]  /*0b50*/  IMAD.MOV R6, RZ, RZ, -R8 ;  /* 0x000000ffff067224 */ /* 0x000fe200078e0a08 */
[----:B------:R-:W-:Y:S02]  /*0b60*/  ISETP.NE.AND P1, PT, R8, RZ, PT ;  /* 0x000000ff0800720c */ /* 0x000fe40003f25270 */
        /* <DEDUP_REMOVED lines=10> */
[----:B------:R-:W-:-:S04]  /*0c10*/  LOP3.LUT R0, R0, R5, RZ, 0xc0, !PT ;  /* 0x0000000500007212 */ /* 0x000fc800078ec0ff */
[----:B------:R-:W-:-:S04]  /*0c20*/  IADD3 R0, PT, PT, R7, R0, RZ ;  /* 0x0000000007007210 */ /* 0x000fc80007ffe0ff */
[----:B------:R-:W-:Y:S01]  /*0c30*/  LOP3.LUT R3, R0, R3, RZ, 0xfc, !PT ;  /* 0x0000000300037212 */ /* 0x000fe200078efcff */
[----:B------:R-:W-:Y:S06]  /*0c40*/  BRA `(.L_x_31) ;  /* 0x0000000000347947 */ /* 0x000fec0003800000 */
.L_x_30:
[----:B------:R-:W-:-:S04]  /*0c50*/  LOP3.LUT R3, R3, 0x80000000, RZ, 0xc0, !PT ;  /* 0x8000000003037812 */ /* 0x000fc800078ec0ff */
[----:B------:R-:W-:Y:S01]  /*0c60*/  LOP3.LUT R3, R3, 0x7f800000, RZ, 0xfc, !PT ;  /* 0x7f80000003037812 */ /* 0x000fe200078efcff */
[----:B------:R-:W-:Y:S06]  /*0c70*/  BRA `(.L_x_31) ;  /* 0x0000000000287947 */ /* 0x000fec0003800000 */
.L_x_29:
[----:B------:R-:W-:Y:S01]  /*0c80*/  IMAD R3, R5, 0x800000, R3 ;  /* 0x0080000005037824 */ /* 0x000fe200078e0203 */
[----:B------:R-:W-:Y:S06]  /*0c90*/  BRA `(.L_x_31) ;  /* 0x0000000000207947 */ /* 0x000fec0003800000 */
.L_x_28:
[----:B------:R-:W-:-:S04]  /*0ca0*/  LOP3.LUT R3, R7, 0x80000000, R6, 0x48, !PT ;  /* 0x8000000007037812 */ /* 0x000fc800078e4806 */
[----:B------:R-:W-:Y:S01]  /*0cb0*/  LOP3.LUT R3, R3, 0x7f800000, RZ, 0xfc, !PT ;  /* 0x7f80000003037812 */ /* 0x000fe200078efcff */
[----:B------:R-:W-:Y:S06]  /*0cc0*/  BRA `(.L_x_31) ;  /* 0x0000000000147947 */ /* 0x000fec0003800000 */
.L_x_27:
[----:B------:R-:W-:Y:S01]  /*0cd0*/  LOP3.LUT R3, R7, 0x80000000, R6, 0x48, !PT ;  /* 0x8000000007037812 */ /* 0x000fe200078e4806 */
[----:B------:R-:W-:Y:S06]  /*0ce0*/  BRA `(.L_x_31) ;  /* 0x00000000000c7947 */ /* 0x000fec0003800000 */
.L_x_26:
[----:B------:R-:W0:Y:S01]  /*0cf0*/  MUFU.RSQ R3, -QNAN ;  /* 0xffc0000000037908 */ /* 0x000e220000001400 */
[----:B------:R-:W-:Y:S05]  /*0d00*/  BRA `(.L_x_31) ;  /* 0x0000000000047947 */ /* 0x000fea0003800000 */
.L_x_25:
[----:B------:R-:W-:-:S07]  /*0d10*/  FADD.FTZ R3, R0, R3 ;  /* 0x0000000300037221 */ /* 0x000fce0000010000 */
.L_x_31:
[----:B0-----:R-:W-:Y:S02]  /*0d20*/  IMAD.MOV.U32 R0, RZ, RZ, R3 ;  /* 0x000000ffff007224 */ /* 0x001fe400078e0003 */
[----:B------:R-:W-:-:S04]  /*0d30*/  IMAD.MOV.U32 R3, RZ, RZ, 0x0 ;  /* 0x00000000ff037424 */ /* 0x000fc800078e00ff */
[----:B------:R-:W-:Y:S05]  /*0d40*/  RET.REL.NODEC R2 `(_Z11compute_rmsPKfPfmm) ;  /* 0xfffffff002ac7950 */ /* 0x000fea0003c3ffff */
.L_x_32:
        /* <DEDUP_REMOVED lines=11> */
.L_x_35:


//--------------------- .nv.shared._Z13normalize_rmsPKfPfS0_mm --------------------------
	.section	.nv.shared._Z13normalize_rmsPKfPfS0_mm,"aw",@nobits
	.sectionflags	@""
	.align	16
	.zero		1024


//--------------------- .nv.shared.reserved.0     --------------------------
	.section	.nv.shared.reserved.0,"aw",@nobits
	.weak		__nv_reservedSMEM_offset_0_alias
	.size		__nv_reservedSMEM_offset_0_alias, 0, 64
	.other		__nv_reservedSMEM_offset_0_alias,@"STO_CUDA_RESERVED_SHARED STV_DEFAULT"
__nv_reservedSMEM_offset_0_alias:
	.zero		0
	.zero		64


//--------------------- .nv.shared._Z11compute_rmsPKfPfmm --------------------------
	.section	.nv.shared._Z11compute_rmsPKfPfmm,"aw",@nobits
	.sectionflags	@""
	.align	16
	.zero		1024


//--------------------- .nv.constant0._Z13normalize_rmsPKfPfS0_mm --------------------------
	.section	.nv.constant0._Z13normalize_rmsPKfPfS0_mm,"a",@progbits
	.sectionflags	@""
	.align	4
.nv.constant0._Z13normalize_rmsPKfPfS0_mm:
	.zero		936


//--------------------- .nv.constant0._Z11compute_rmsPKfPfmm --------------------------
	.section	.nv.constant0._Z11compute_rmsPKfPfmm,"a",@progbits
	.sectionflags	@""
	.align	4
.nv.constant0._Z11compute_rmsPKfPfmm:
	.zero		928


//--------------------- SYMBOLS --------------------------

	.type		.nv.reservedSmem.offset0,@object
	.size		.nv.reservedSmem.offset0,0x4
	.type		.nv.reservedSmem.cap,@object
	.size		.nv.reservedSmem.cap,0x4
